	.headerflags	@"EF_CUDA_TEXMODE_UNIFIED EF_CUDA_64BIT_ADDRESS EF_CUDA_ACCELERATORS EF_CUDA_SM90 EF_CUDA_VIRTUAL_SM(EF_CUDA_SM90)"
	.elftype	@"ET_EXEC"


//--------------------- .nv.info                  --------------------------
	.section	.nv.info,"",@"SHT_CUDA_INFO"
	.align	4


	//----- nvinfo : EIATTR_REGCOUNT
	.align		4
        /*0000*/ 	.byte	0x04, 0x2f
        /*0002*/ 	.short	(.L_3 - .L_2)
	.align		4
.L_2:
        /*0004*/ 	.word	index@(triton_poi_fused__native_batch_norm_legit_no_training_add_relu_threshold_backward_1)
        /*0008*/ 	.word	0x00000013


	//----- nvinfo : EIATTR_MIN_STACK_SIZE
	.align		4
.L_3:
        /*000c*/ 	.byte	0x04, 0x12
        /*000e*/ 	.short	(.L_5 - .L_4)
	.align		4
.L_4:
        /*0010*/ 	.word	index@(triton_poi_fused__native_batch_norm_legit_no_training_add_relu_threshold_backward_1)
        /*0014*/ 	.word	0x00000000


	//----- nvinfo : EIATTR_FRAME_SIZE
	.align		4
.L_5:
        /*0018*/ 	.byte	0x04, 0x11
        /*001a*/ 	.short	(.L_7 - .L_6)
	.align		4
.L_6:
        /*001c*/ 	.word	index@(triton_poi_fused__native_batch_norm_legit_no_training_add_relu_threshold_backward_1)
        /*0020*/ 	.word	0x00000000


	//----- nvinfo : EIATTR_MIN_STACK_SIZE
	.align		4
.L_7:
        /*0024*/ 	.byte	0x04, 0x12
        /*0026*/ 	.short	(.L_9 - .L_8)
	.align		4
.L_8:
        /*0028*/ 	.word	index@(triton_poi_fused__native_batch_norm_legit_no_training_add_relu_threshold_backward_1)
        /*002c*/ 	.word	0x00000000
.L_9:


//--------------------- .nv.info.triton_poi_fused__native_batch_norm_legit_no_training_add_relu_threshold_backward_1 --------------------------
	.section	.nv.info.triton_poi_fused__native_batch_norm_legit_no_training_add_relu_threshold_backward_1,"",@"SHT_CUDA_INFO"
	.sectionflags	@""
	.align	4


	//----- nvinfo : EIATTR_CUDA_API_VERSION
	.align		4
        /*0000*/ 	.byte	0x04, 0x37
        /*0002*/ 	.short	(.L_11 - .L_10)
.L_10:
        /*0004*/ 	.word	0x0000007c


	//----- nvinfo : EIATTR_KPARAM_INFO
	.align		4
.L_11:
        /*0008*/ 	.byte	0x04, 0x17
        /*000a*/ 	.short	(.L_13 - .L_12)
.L_12:
        /*000c*/ 	.word	0x00000000
        /*0010*/ 	.short	0x0007
        /*0012*/ 	.short	0x0038
        /*0014*/ 	.byte	0x00, 0xf0, 0x11, 0x00


	//----- nvinfo : EIATTR_KPARAM_INFO
	.align		4
.L_13:
        /*0018*/ 	.byte	0x04, 0x17
        /*001a*/ 	.short	(.L_15 - .L_14)
.L_14:
        /*001c*/ 	.word	0x00000000
        /*0020*/ 	.short	0x0006
        /*0022*/ 	.short	0x0030
        /*0024*/ 	.byte	0x00, 0xf4, 0x21, 0x00


	//----- nvinfo : EIATTR_KPARAM_INFO
	.align		4
.L_15:
        /*0028*/ 	.byte	0x04, 0x17
        /*002a*/ 	.short	(.L_17 - .L_16)
.L_16:
        /*002c*/ 	.word	0x00000000
        /*0030*/ 	.short	0x0005
        /*0032*/ 	.short	0x0028
        /*0034*/ 	.byte	0x00, 0xf4, 0x21, 0x00


	//----- nvinfo : EIATTR_KPARAM_INFO
	.align		4
.L_17:
        /*0038*/ 	.byte	0x04, 0x17
        /*003a*/ 	.short	(.L_19 - .L_18)
.L_18:
        /*003c*/ 	.word	0x00000000
        /*0040*/ 	.short	0x0004
        /*0042*/ 	.short	0x0020
        /*0044*/ 	.byte	0x00, 0xf4, 0x21, 0x00


	//----- nvinfo : EIATTR_KPARAM_INFO
	.align		4
.L_19:
        /*0048*/ 	.byte	0x04, 0x17
        /*004a*/ 	.short	(.L_21 - .L_20)
.L_20:
        /*004c*/ 	.word	0x00000000
        /*0050*/ 	.short	0x0003
        /*0052*/ 	.short	0x0018
        /*0054*/ 	.byte	0x00, 0xf4, 0x21, 0x00


	//----- nvinfo : EIATTR_KPARAM_INFO
	.align		4
.L_21:
        /*0058*/ 	.byte	0x04, 0x17
        /*005a*/ 	.short	(.L_23 - .L_22)
.L_22:
        /*005c*/ 	.word	0x00000000
        /*0060*/ 	.short	0x0002
        /*0062*/ 	.short	0x0010
        /*0064*/ 	.byte	0x00, 0xf4, 0x21, 0x00


	//----- nvinfo : EIATTR_KPARAM_INFO
	.align		4
.L_23:
        /*0068*/ 	.byte	0x04, 0x17
        /*006a*/ 	.short	(.L_25 - .L_24)
.L_24:
        /*006c*/ 	.word	0x00000000
        /*0070*/ 	.short	0x0001
        /*0072*/ 	.short	0x0008
        /*0074*/ 	.byte	0x00, 0xf4, 0x21, 0x00


	//----- nvinfo : EIATTR_KPARAM_INFO
	.align		4
.L_25:
        /*0078*/ 	.byte	0x04, 0x17
        /*007a*/ 	.short	(.L_27 - .L_26)
.L_26:
        /*007c*/ 	.word	0x00000000
        /*0080*/ 	.short	0x0000
        /*0082*/ 	.short	0x0000
        /*0084*/ 	.byte	0x00, 0xf4, 0x21, 0x00


	//----- nvinfo : EIATTR_SPARSE_MMA_MASK
	.align		4
.L_27:
        /*0088*/ 	.byte	0x03, 0x50
        /*008a*/ 	.short	0x0000


	//----- nvinfo : EIATTR_MAXREG_COUNT
	.align		4
        /*008c*/ 	.byte	0x03, 0x1b
        /*008e*/ 	.short	0x00ff


	//----- nvinfo : EIATTR_EXIT_INSTR_OFFSETS
	.align		4
        /*0090*/ 	.byte	0x04, 0x1c
        /*0092*/ 	.short	(.L_29 - .L_28)


	//   ....[0]....
.L_28:
        /*0094*/ 	.word	0x000003a0


	//   ....[1]....
        /*0098*/ 	.word	0x000003c0


	//----- nvinfo : EIATTR_REQNTID
	.align		4
.L_29:
        /*009c*/ 	.byte	0x04, 0x10
        /*009e*/ 	.short	(.L_31 - .L_30)
.L_30:
        /*00a0*/ 	.word	0x00000020
        /*00a4*/ 	.word	0x00000001
        /*00a8*/ 	.word	0x00000001


	//----- nvinfo : EIATTR_CBANK_PARAM_SIZE
	.align		4
.L_31:
        /*00ac*/ 	.byte	0x03, 0x19
        /*00ae*/ 	.short	0x003c


	//----- nvinfo : EIATTR_PARAM_CBANK
	.align		4
        /*00b0*/ 	.byte	0x04, 0x0a
        /*00b2*/ 	.short	(.L_33 - .L_32)
	.align		4
.L_32:
        /*00b4*/ 	.word	index@(.nv.constant0.triton_poi_fused__native_batch_norm_legit_no_training_add_relu_threshold_backward_1)
        /*00b8*/ 	.short	0x0210
        /*00ba*/ 	.short	0x003c


	//----- nvinfo : EIATTR_SW_WAR
	.align		4
.L_33:
        /*00bc*/ 	.byte	0x04, 0x36
        /*00be*/ 	.short	(.L_35 - .L_34)
.L_34:
        /*00c0*/ 	.word	0x00000008
.L_35:


//--------------------- .nv.callgraph             --------------------------
	.section	.nv.callgraph,"",@"SHT_CUDA_CALLGRAPH"
	.align	4
	.sectionentsize	8
	.align		4
        /*0000*/ 	.word	0x00000000
	.align		4
        /*0004*/ 	.word	0xffffffff
	.align		4
        /*0008*/ 	.word	0x00000000
	.align		4
        /*000c*/ 	.word	0xfffffffe
	.align		4
        /*0010*/ 	.word	0x00000000
	.align		4
        /*0014*/ 	.word	0xfffffffd
	.align		4
        /*0018*/ 	.word	0x00000000
	.align		4
        /*001c*/ 	.word	0xfffffffc


//--------------------- .nv.constant4             --------------------------
	.section	.nv.constant4,"a",@progbits
	.align	8
	.align		8
.nv.constant4:
        /*0000*/ 	.dword	_$_str
	.align		8
        /*0008*/ 	.dword	_$_str_$_2


//--------------------- .text.triton_poi_fused__native_batch_norm_legit_no_training_add_relu_threshold_backward_1 --------------------------
	.section	.text.triton_poi_fused__native_batch_norm_legit_no_training_add_relu_threshold_backward_1,"ax",@progbits
	.align	128
        .global         triton_poi_fused__native_batch_norm_legit_no_training_add_relu_threshold_backward_1
        .type           triton_poi_fused__native_batch_norm_legit_no_training_add_relu_threshold_backward_1,@function
        .size           triton_poi_fused__native_batch_norm_legit_no_training_add_relu_threshold_backward_1,(.L_x_1 - triton_poi_fused__native_batch_norm_legit_no_training_add_relu_threshold_backward_1)
        .other          triton_poi_fused__native_batch_norm_legit_no_training_add_relu_threshold_backward_1,@"STO_CUDA_ENTRY STV_DEFAULT"
triton_poi_fused__native_batch_norm_legit_no_training_add_relu_threshold_backward_1:
.text.triton_poi_fused__native_batch_norm_legit_no_training_add_relu_threshold_backward_1:
[----:B------:R-:W0:Y:S01]  /*0000*/  LDC R1, c[0x0][0x28] ;  /* 0x00000a00ff017b82 */ /* 0x000e220000000800 */
[----:B------:R-:W1:Y:S07]  /*0010*/  S2R R16, SR_TID.X ;  /* 0x0000000000107919 */ /* 0x000e6e0000002100 */
[----:B------:R-:W2:Y:S01]  /*0020*/  LDC.64 R6, c[0x0][0x220] ;  /* 0x00008800ff067b82 */ /* 0x000ea20000000a00 */
[----:B------:R-:W-:Y:S01]  /*0030*/  HFMA2.MMA R14, -RZ, RZ, 0, 0 ;  /* 0x00000000ff0e7435 */ /* 0x000fe200000001ff */
[----:B------:R-:W-:Y:S01]  /*0040*/  ULDC.64 UR4, c[0x0][0x208] ;  /* 0x0000820000047ab9 */ /* 0x000fe20000000a00 */
[----:B------:R-:W3:Y:S05]  /*0050*/  S2R R13, SR_CTAID.X ;  /* 0x00000000000d7919 */ /* 0x000eea0000002500 */
[----:B------:R-:W4:Y:S08]  /*0060*/  LDC.64 R4, c[0x0][0x218] ;  /* 0x00008600ff047b82 */ /* 0x000f300000000a00 */
[----:B------:R-:W5:Y:S08]  /*0070*/  LDC.64 R8, c[0x0][0x228] ;  /* 0x00008a00ff087b82 */ /* 0x000f700000000a00 */
[----:B------:R-:W5:Y:S01]  /*0080*/  LDC.64 R10, c[0x0][0x230] ;  /* 0x00008c00ff0a7b82 */ /* 0x000f620000000a00 */
[----:B------:R-:W-:Y:S01]  /*0090*/  MOV R12, RZ ;  /* 0x000000ff000c7202 */ /* 0x000fe20000000f00 */
[----:B------:R-:W-:Y:S01]  /*00a0*/  ULDC.64 UR6, c[0x0][0x240] ;  /* 0x0000900000067ab9 */ /* 0x000fe20000000a00 */
[----:B-1----:R-:W-:-:S02]  /*00b0*/  LOP3.LUT R0, R16, 0xf, RZ, 0xc0, !PT ;  /* 0x0000000f10007812 */ /* 0x002fc400078ec0ff */
[----:B---3--:R-:W-:-:S03]  /*00c0*/  SHF.R.S32.HI R2, RZ, 0x1b, R13 ;  /* 0x0000001bff027819 */ /* 0x008fc6000001140d */
[----:B------:R-:W-:Y:S01]  /*00d0*/  IMAD R13, R13, 0x10, R0 ;  /* 0x000000100d0d7824 */ /* 0x000fe200078e0200 */
[----:B------:R-:W-:-:S04]  /*00e0*/  SGXT R0, R2, 0x1 ;  /* 0x000000010200781a */ /* 0x000fc80000000200 */
[----:B------:R-:W-:Y:S01]  /*00f0*/  ISETP.GE.AND P0, PT, R13, 0x10, PT ;  /* 0x000000100d00780c */ /* 0x000fe20003f06270 */
[----:B------:R-:W1:Y:S01]  /*0100*/  LDC.64 R2, c[0x0][0x210] ;  /* 0x00008400ff027b82 */ /* 0x000e620000000a00 */
[----:B------:R-:W-:-:S04]  /*0110*/  LEA.HI R0, R0, R13, RZ, 0x2 ;  /* 0x0000000d00007211 */ /* 0x000fc800078f10ff */
[----:B------:R-:W-:-:S05]  /*0120*/  LOP3.LUT R0, R0, 0xfffffffc, RZ, 0xc0, !PT ;  /* 0xfffffffc00007812 */ /* 0x000fca00078ec0ff */
[----:B------:R-:W-:-:S04]  /*0130*/  IMAD.IADD R15, R13, 0x1, -R0 ;  /* 0x000000010d0f7824 */ /* 0x000fc800078e0a00 */
[----:B--2---:R-:W-:-:S05]  /*0140*/  IMAD.WIDE R6, R15, 0x4, R6 ;  /* 0x000000040f067825 */ /* 0x004fca00078e0206 */
[----:B------:R5:W2:Y:S01]  /*0150*/  @!P0 LDG.E.EL R14, desc[UR4][R6.64] ;  /* 0x00000004060e8981 */ /* 0x000aa2000c2e1900 */
[----:B------:R-:W-:Y:S02]  /*0160*/  IMAD.MOV.U32 R0, RZ, RZ, RZ ;  /* 0x000000ffff007224 */ /* 0x000fe400078e00ff */
[----:B----4-:R-:W-:-:S04]  /*0170*/  IMAD.WIDE R4, R15, 0x4, R4 ;  /* 0x000000040f047825 */ /* 0x010fc800078e0204 */
[----:B-1----:R-:W-:Y:S01]  /*0180*/  IMAD.WIDE R2, R13, 0x4, R2 ;  /* 0x000000040d027825 */ /* 0x002fe200078e0202 */
[----:B------:R1:W3:Y:S04]  /*0190*/  @!P0 LDG.E.EL R12, desc[UR4][R4.64] ;  /* 0x00000004040c8981 */ /* 0x0002e8000c2e1900 */
[----:B------:R4:W3:Y:S01]  /*01a0*/  @!P0 LDG.E R0, desc[UR4][R2.64] ;  /* 0x0000000402008981 */ /* 0x0008e2000c1e1900 */
[----:B-----5:R-:W-:-:S04]  /*01b0*/  IMAD.WIDE R6, R15, 0x4, R8 ;  /* 0x000000040f067825 */ /* 0x020fc800078e0208 */
[----:B0-----:R-:W-:Y:S01]  /*01c0*/  IMAD.WIDE R8, R15, 0x4, R10 ;  /* 0x000000040f087825 */ /* 0x001fe200078e020a */
[----:B------:R-:W-:-:S03]  /*01d0*/  CS2R R10, SRZ ;  /* 0x00000000000a7805 */ /* 0x000fc6000001ff00 */
[----:B-1----:R-:W-:Y:S01]  /*01e0*/  IMAD.MOV.U32 R4, RZ, RZ, 0x3e800000 ;  /* 0x3e800000ff047424 */ /* 0x002fe200078e00ff */
[----:B----4-:R-:W0:Y:S02]  /*01f0*/  LDC.64 R2, c[0x0][0x238] ;  /* 0x00008e00ff027b82 */ /* 0x010e240000000a00 */
[----:B------:R-:W4:Y:S04]  /*0200*/  @!P0 LDG.E.EL R10, desc[UR4][R6.64] ;  /* 0x00000004060a8981 */ /* 0x000f28000c2e1900 */
[----:B------:R-:W4:Y:S01]  /*0210*/  @!P0 LDG.E.EL R11, desc[UR4][R8.64] ;  /* 0x00000004080b8981 */ /* 0x000f22000c2e1900 */
[----:B0-----:R-:W-:-:S04]  /*0220*/  IMAD.WIDE R2, R13, 0x4, R2 ;  /* 0x000000040d027825 */ /* 0x001fc800078e0202 */
[----:B--2---:R-:W-:-:S04]  /*0230*/  FADD R14, R14, 9.9999997473787516356e-06 ;  /* 0x3727c5ac0e0e7421 */ /* 0x004fc80000000000 */
[----:B------:R-:W0:Y:S02]  /*0240*/  MUFU.SQRT R15, R14 ;  /* 0x0000000e000f7308 */ /* 0x000e240000002000 */
[C---:B0-----:R-:W-:Y:S02]  /*0250*/  FSETP.GT.AND P0, PT, R15.reuse, 8.50705917302346158658e+37, PT ;  /* 0x7e8000000f00780b */ /* 0x041fe40003f04000 */
[----:B------:R-:W-:-:S11]  /*0260*/  FSETP.GEU.AND P1, PT, R15, 1.175494350822287508e-38, PT ;  /* 0x008000000f00780b */ /* 0x000fd60003f2e000 */
[----:B------:R-:W-:-:S04]  /*0270*/  @P0 FMUL R15, R15, 0.25 ;  /* 0x3e8000000f0f0820 */ /* 0x000fc80000400000 */
[----:B------:R-:W-:-:S06]  /*0280*/  @!P1 FMUL R15, R15, 16777216 ;  /* 0x4b8000000f0f9820 */ /* 0x000fcc0000400000 */
[----:B------:R-:W0:Y:S01]  /*0290*/  MUFU.RCP R15, R15 ;  /* 0x0000000f000f7308 */ /* 0x000e220000001000 */
[----:B------:R-:W-:Y:S01]  /*02a0*/  FSEL R4, R4, 1, P0 ;  /* 0x3f80000004047808 */ /* 0x000fe20000000000 */
[----:B---3--:R-:W-:-:S04]  /*02b0*/  FADD R5, RZ, R0 ;  /* 0x00000000ff057221 */ /* 0x008fc80000000000 */
[----:B------:R-:W-:Y:S01]  /*02c0*/  @!P1 FMUL R4, R4, 16777216 ;  /* 0x4b80000004049820 */ /* 0x000fe20000400000 */
[----:B------:R-:W-:Y:S01]  /*02d0*/  FADD R5, R5, -R12 ;  /* 0x8000000c05057221 */ /* 0x000fe20000000000 */
[----:B------:R-:W-:Y:S02]  /*02e0*/  LOP3.LUT P0, RZ, R16, 0x10, RZ, 0xc0, !PT ;  /* 0x0000001010ff7812 */ /* 0x000fe4000780c0ff */
[----:B0-----:R-:W-:-:S04]  /*02f0*/  FMUL R4, R15, R4 ;  /* 0x000000040f047220 */ /* 0x001fc80000400000 */
[----:B------:R-:W-:Y:S01]  /*0300*/  FMUL R4, R5, R4 ;  /* 0x0000000405047220 */ /* 0x000fe20000400000 */
[----:B------:R-:W-:-:S03]  /*0310*/  ISETP.LT.AND P0, PT, R13, 0x10, !P0 ;  /* 0x000000100d00780c */ /* 0x000fc60004701270 */
[----:B----4-:R-:W-:-:S05]  /*0320*/  FFMA R4, R4, R10, R11 ;  /* 0x0000000a04047223 */ /* 0x010fca000000000b */
[----:B------:R-:W-:-:S04]  /*0330*/  FSETP.GEU.AND P1, PT, R4, RZ, PT ;  /* 0x000000ff0400720b */ /* 0x000fc80003f2e000 */
[----:B------:R-:W-:Y:S02]  /*0340*/  FSEL R7, R4, RZ, P1 ;  /* 0x000000ff04077208 */ /* 0x000fe40000800000 */
[----:B------:R-:W-:Y:S02]  /*0350*/  IADD3 R4, P1, R13, UR6, RZ ;  /* 0x000000060d047c10 */ /* 0x000fe4000ff3e0ff */
[----:B------:R-:W-:Y:S01]  /*0360*/  FSETP.GTU.AND P2, PT, R7, RZ, PT ;  /* 0x000000ff0700720b */ /* 0x000fe20003f4c000 */
[----:B------:R0:W-:Y:S01]  /*0370*/  @P0 STG.E desc[UR4][R2.64], R7 ;  /* 0x0000000702000986 */ /* 0x0001e2000c101904 */
[----:B------:R-:W-:Y:S02]  /*0380*/  LEA.HI.X.SX32 R5, R13, UR7, 0x1, P1 ;  /* 0x000000070d057c11 */ /* 0x000fe400088f0eff */
[----:B------:R-:W-:Y:S01]  /*0390*/  SEL R9, RZ, 0x1, P2 ;  /* 0x00000001ff097807 */ /* 0x000fe20001000000 */
[----:B0-----:R-:W-:Y:S08]  /*03a0*/  @!P0 EXIT ;  /* 0x000000000000894d */ /* 0x001ff00003800000 */
[----:B------:R-:W-:Y:S01]  /*03b0*/  STG.E.U8 desc[UR4][R4.64], R9 ;  /* 0x0000000904007986 */ /* 0x000fe2000c101104 */
[----:B------:R-:W-:Y:S05]  /*03c0*/  EXIT ;  /* 0x000000000000794d */ /* 0x000fea0003800000 */
.L_x_0:
[----:B------:R-:W-:-:S00]  /*03d0*/  BRA `(.L_x_0) ;  /* 0xfffffffc00fc7947 */ /* 0x000fc0000383ffff */
[----:B------:R-:W-:-:S00]  /*03e0*/  NOP ;  /* 0x0000000000007918 */ /* 0x000fc00000000000 */
        /* <DEDUP_REMOVED lines=9> */
.L_x_1:


//--------------------- .nv.global.init           --------------------------
	.section	.nv.global.init,"aw",@progbits
.nv.global.init:
	.type		_$_str,@object
	.size		_$_str,(_$_str_$_2 - _$_str)
_$_str:
        /*0000*/ 	.byte	0x5f, 0x5f, 0x43, 0x55, 0x44, 0x41, 0x5f, 0x46, 0x54, 0x5a, 0x00
	.type		_$_str_$_2,@object
	.size		_$_str_$_2,(.L_1 - _$_str_$_2)
_$_str_$_2:
        /*000b*/ 	.byte	0x5f, 0x5f, 0x43, 0x55, 0x44, 0x41, 0x5f, 0x50, 0x52, 0x45, 0x43, 0x5f, 0x53, 0x51, 0x52, 0x54
        /*001b*/ 	.byte	0x00
.L_1:


//--------------------- .nv.constant0.triton_poi_fused__native_batch_norm_legit_no_training_add_relu_threshold_backward_1 --------------------------
	.section	.nv.constant0.triton_poi_fused__native_batch_norm_legit_no_training_add_relu_threshold_backward_1,"a",@progbits
	.sectionflags	@""
	.align	4
.nv.constant0.triton_poi_fused__native_batch_norm_legit_no_training_add_relu_threshold_backward_1:
	.zero		588
